	.headerflags	@"EF_CUDA_TEXMODE_UNIFIED EF_CUDA_64BIT_ADDRESS EF_CUDA_ACCELERATORS EF_CUDA_SM90 EF_CUDA_VIRTUAL_SM(EF_CUDA_SM90)"
	.elftype	@"ET_EXEC"


//--------------------- .nv.info                  --------------------------
	.section	.nv.info,"",@"SHT_CUDA_INFO"
	.align	4


	//----- nvinfo : EIATTR_REGCOUNT
	.align		4
        /*0000*/ 	.byte	0x04, 0x2f
        /*0002*/ 	.short	(.L_1 - .L_0)
	.align		4
.L_0:
        /*0004*/ 	.word	index@(triton_poi_fused_convolution_2)
        /*0008*/ 	.word	0x0000000c


	//----- nvinfo : EIATTR_MIN_STACK_SIZE
	.align		4
.L_1:
        /*000c*/ 	.byte	0x04, 0x12
        /*000e*/ 	.short	(.L_3 - .L_2)
	.align		4
.L_2:
        /*0010*/ 	.word	index@(triton_poi_fused_convolution_2)
        /*0014*/ 	.word	0x00000000


	//----- nvinfo : EIATTR_FRAME_SIZE
	.align		4
.L_3:
        /*0018*/ 	.byte	0x04, 0x11
        /*001a*/ 	.short	(.L_5 - .L_4)
	.align		4
.L_4:
        /*001c*/ 	.word	index@(triton_poi_fused_convolution_2)
        /*0020*/ 	.word	0x00000000


	//----- nvinfo : EIATTR_MIN_STACK_SIZE
	.align		4
.L_5:
        /*0024*/ 	.byte	0x04, 0x12
        /*0026*/ 	.short	(.L_7 - .L_6)
	.align		4
.L_6:
        /*0028*/ 	.word	index@(triton_poi_fused_convolution_2)
        /*002c*/ 	.word	0x00000000
.L_7:


//--------------------- .nv.info.triton_poi_fused_convolution_2 --------------------------
	.section	.nv.info.triton_poi_fused_convolution_2,"",@"SHT_CUDA_INFO"
	.sectionflags	@""
	.align	4


	//----- nvinfo : EIATTR_CUDA_API_VERSION
	.align		4
        /*0000*/ 	.byte	0x04, 0x37
        /*0002*/ 	.short	(.L_9 - .L_8)
.L_8:
        /*0004*/ 	.word	0x0000007c


	//----- nvinfo : EIATTR_KPARAM_INFO
	.align		4
.L_9:
        /*0008*/ 	.byte	0x04, 0x17
        /*000a*/ 	.short	(.L_11 - .L_10)
.L_10:
        /*000c*/ 	.word	0x00000000
        /*0010*/ 	.short	0x0002
        /*0012*/ 	.short	0x0010
        /*0014*/ 	.byte	0x00, 0xf0, 0x11, 0x00


	//----- nvinfo : EIATTR_KPARAM_INFO
	.align		4
.L_11:
        /*0018*/ 	.byte	0x04, 0x17
        /*001a*/ 	.short	(.L_13 - .L_12)
.L_12:
        /*001c*/ 	.word	0x00000000
        /*0020*/ 	.short	0x0001
        /*0022*/ 	.short	0x0008
        /*0024*/ 	.byte	0x00, 0xf4, 0x21, 0x00


	//----- nvinfo : EIATTR_KPARAM_INFO
	.align		4
.L_13:
        /*0028*/ 	.byte	0x04, 0x17
        /*002a*/ 	.short	(.L_15 - .L_14)
.L_14:
        /*002c*/ 	.word	0x00000000
        /*0030*/ 	.short	0x0000
        /*0032*/ 	.short	0x0000
        /*0034*/ 	.byte	0x00, 0xf4, 0x21, 0x00


	//----- nvinfo : EIATTR_SPARSE_MMA_MASK
	.align		4
.L_15:
        /*0038*/ 	.byte	0x03, 0x50
        /*003a*/ 	.short	0x0000


	//----- nvinfo : EIATTR_MAXREG_COUNT
	.align		4
        /*003c*/ 	.byte	0x03, 0x1b
        /*003e*/ 	.short	0x00ff


	//----- nvinfo : EIATTR_EXIT_INSTR_OFFSETS
	.align		4
        /*0040*/ 	.byte	0x04, 0x1c
        /*0042*/ 	.short	(.L_17 - .L_16)


	//   ....[0]....
.L_16:
        /*0044*/ 	.word	0x00000170


	//   ....[1]....
        /*0048*/ 	.word	0x00000190


	//----- nvinfo : EIATTR_REQNTID
	.align		4
.L_17:
        /*004c*/ 	.byte	0x04, 0x10
        /*004e*/ 	.short	(.L_19 - .L_18)
.L_18:
        /*0050*/ 	.word	0x00000080
        /*0054*/ 	.word	0x00000001
        /*0058*/ 	.word	0x00000001


	//----- nvinfo : EIATTR_CBANK_PARAM_SIZE
	.align		4
.L_19:
        /*005c*/ 	.byte	0x03, 0x19
        /*005e*/ 	.short	0x0014


	//----- nvinfo : EIATTR_PARAM_CBANK
	.align		4
        /*0060*/ 	.byte	0x04, 0x0a
        /*0062*/ 	.short	(.L_21 - .L_20)
	.align		4
.L_20:
        /*0064*/ 	.word	index@(.nv.constant0.triton_poi_fused_convolution_2)
        /*0068*/ 	.short	0x0210
        /*006a*/ 	.short	0x0014


	//----- nvinfo : EIATTR_SW_WAR
	.align		4
.L_21:
        /*006c*/ 	.byte	0x04, 0x36
        /*006e*/ 	.short	(.L_23 - .L_22)
.L_22:
        /*0070*/ 	.word	0x00000008
.L_23:


//--------------------- .nv.callgraph             --------------------------
	.section	.nv.callgraph,"",@"SHT_CUDA_CALLGRAPH"
	.align	4
	.sectionentsize	8
	.align		4
        /*0000*/ 	.word	0x00000000
	.align		4
        /*0004*/ 	.word	0xffffffff
	.align		4
        /*0008*/ 	.word	0x00000000
	.align		4
        /*000c*/ 	.word	0xfffffffe
	.align		4
        /*0010*/ 	.word	0x00000000
	.align		4
        /*0014*/ 	.word	0xfffffffd
	.align		4
        /*0018*/ 	.word	0x00000000
	.align		4
        /*001c*/ 	.word	0xfffffffc


//--------------------- .text.triton_poi_fused_convolution_2 --------------------------
	.section	.text.triton_poi_fused_convolution_2,"ax",@progbits
	.align	128
        .global         triton_poi_fused_convolution_2
        .type           triton_poi_fused_convolution_2,@function
        .size           triton_poi_fused_convolution_2,(.L_x_1 - triton_poi_fused_convolution_2)
        .other          triton_poi_fused_convolution_2,@"STO_CUDA_ENTRY STV_DEFAULT"
triton_poi_fused_convolution_2:
.text.triton_poi_fused_convolution_2:
[----:B------:R-:W0:Y:S02]  /*0000*/  LDC R1, c[0x0][0x28] ;  /* 0x00000a00ff017b82 */ /* 0x000e240000000800 */
[----:B------:R-:W1:Y:S01]  /*0010*/  S2R R0, SR_TID.X ;  /* 0x0000000000007919 */ /* 0x000e620000002100 */
[----:B------:R-:W2:Y:S01]  /*0020*/  LDC.64 R4, c[0x0][0x218] ;  /* 0x00008600ff047b82 */ /* 0x000ea20000000a00 */
[----:B------:R-:W-:Y:S01]  /*0030*/  ULDC.64 UR4, c[0x0][0x208] ;  /* 0x0000820000047ab9 */ /* 0x000fe20000000a00 */
[----:B------:R-:W3:Y:S01]  /*0040*/  S2R R7, SR_CTAID.X ;  /* 0x0000000000077919 */ /* 0x000ee20000002500 */
[----:B-1----:R-:W-:Y:S02]  /*0050*/  LOP3.LUT R0, R0, 0x7f, RZ, 0xc0, !PT ;  /* 0x0000007f00007812 */ /* 0x002fe400078ec0ff */
[----:B---3--:R-:W-:-:S03]  /*0060*/  SHF.R.S32.HI R2, RZ, 0x18, R7 ;  /* 0x00000018ff027819 */ /* 0x008fc60000011407 */
[----:B------:R-:W-:Y:S01]  /*0070*/  IMAD R7, R7, 0x80, R0 ;  /* 0x0000008007077824 */ /* 0x000fe200078e0200 */
[----:B------:R-:W-:Y:S02]  /*0080*/  SGXT R0, R2, 0x1 ;  /* 0x000000010200781a */ /* 0x000fe40000000200 */
[----:B------:R-:W1:Y:S02]  /*0090*/  LDC.64 R2, c[0x0][0x210] ;  /* 0x00008400ff027b82 */ /* 0x000e640000000a00 */
[----:B------:R-:W-:Y:S02]  /*00a0*/  ISETP.GE.AND P0, PT, R7, 0xc0, PT ;  /* 0x000000c00700780c */ /* 0x000fe40003f06270 */
[----:B------:R-:W-:-:S04]  /*00b0*/  LEA.HI R0, R0, R7, RZ, 0x4 ;  /* 0x0000000700007211 */ /* 0x000fc800078f20ff */
[----:B------:R-:W-:-:S05]  /*00c0*/  SHF.R.S32.HI R0, RZ, 0x4, R0 ;  /* 0x00000004ff007819 */ /* 0x000fca0000011400 */
[----:B------:R-:W-:-:S05]  /*00d0*/  IMAD.HI R6, R0, 0x55555556, RZ ;  /* 0x5555555600067827 */ /* 0x000fca00078e02ff */
[----:B------:R-:W-:-:S05]  /*00e0*/  LEA.HI R9, R6, R6, RZ, 0x1 ;  /* 0x0000000606097211 */ /* 0x000fca00078f08ff */
[----:B------:R-:W-:Y:S01]  /*00f0*/  IMAD R9, R9, -0x3, R0 ;  /* 0xfffffffd09097824 */ /* 0x000fe200078e0200 */
[----:B------:R-:W-:Y:S01]  /*0100*/  HFMA2.MMA R0, -RZ, RZ, 0, 0 ;  /* 0x00000000ff007435 */ /* 0x000fe200000001ff */
[----:B-1----:R-:W-:-:S04]  /*0110*/  IMAD.WIDE R2, R7, 0x4, R2 ;  /* 0x0000000407027825 */ /* 0x002fc800078e0202 */
[----:B------:R-:W-:Y:S02]  /*0120*/  IMAD.MOV.U32 R7, RZ, RZ, RZ ;  /* 0x000000ffff077224 */ /* 0x000fe400078e00ff */
[----:B--2---:R-:W-:-:S03]  /*0130*/  IMAD.WIDE R4, R9, 0x4, R4 ;  /* 0x0000000409047825 */ /* 0x004fc600078e0204 */
[----:B------:R-:W2:Y:S04]  /*0140*/  @!P0 LDG.E R0, desc[UR4][R2.64] ;  /* 0x0000000402008981 */ /* 0x000ea8000c1e1900 */
[----:B------:R-:W2:Y:S02]  /*0150*/  @!P0 LDG.E.EL R7, desc[UR4][R4.64] ;  /* 0x0000000404078981 */ /* 0x000ea4000c2e1900 */
[----:B--2---:R-:W-:Y:S01]  /*0160*/  FADD R7, R7, R0 ;  /* 0x0000000007077221 */ /* 0x004fe20000000000 */
[----:B------:R-:W-:Y:S06]  /*0170*/  @P0 EXIT ;  /* 0x000000000000094d */ /* 0x000fec0003800000 */
[----:B------:R-:W-:Y:S01]  /*0180*/  STG.E desc[UR4][R2.64], R7 ;  /* 0x0000000702007986 */ /* 0x000fe2000c101904 */
[----:B------:R-:W-:Y:S05]  /*0190*/  EXIT ;  /* 0x000000000000794d */ /* 0x000fea0003800000 */
.L_x_0:
[----:B------:R-:W-:-:S00]  /*01a0*/  BRA `(.L_x_0) ;  /* 0xfffffffc00fc7947 */ /* 0x000fc0000383ffff */
[----:B------:R-:W-:-:S00]  /*01b0*/  NOP ;  /* 0x0000000000007918 */ /* 0x000fc00000000000 */
        /* <DEDUP_REMOVED lines=12> */
.L_x_1:


//--------------------- .nv.constant0.triton_poi_fused_convolution_2 --------------------------
	.section	.nv.constant0.triton_poi_fused_convolution_2,"a",@progbits
	.sectionflags	@""
	.align	4
.nv.constant0.triton_poi_fused_convolution_2:
	.zero		548
